	.headerflags	@"EF_CUDA_TEXMODE_UNIFIED EF_CUDA_64BIT_ADDRESS EF_CUDA_ACCELERATORS EF_CUDA_SM90 EF_CUDA_VIRTUAL_SM(EF_CUDA_SM90)"
	.elftype	@"ET_EXEC"


//--------------------- .nv.info                  --------------------------
	.section	.nv.info,"",@"SHT_CUDA_INFO"
	.align	4


	//----- nvinfo : EIATTR_REGCOUNT
	.align		4
        /*0000*/ 	.byte	0x04, 0x2f
        /*0002*/ 	.short	(.L_3 - .L_2)
	.align		4
.L_2:
        /*0004*/ 	.word	index@(triton_poi_fused__native_batch_norm_legit_no_training_convolution_relu_21)
        /*0008*/ 	.word	0x00000016


	//----- nvinfo : EIATTR_MIN_STACK_SIZE
	.align		4
.L_3:
        /*000c*/ 	.byte	0x04, 0x12
        /*000e*/ 	.short	(.L_5 - .L_4)
	.align		4
.L_4:
        /*0010*/ 	.word	index@(triton_poi_fused__native_batch_norm_legit_no_training_convolution_relu_21)
        /*0014*/ 	.word	0x00000000


	//----- nvinfo : EIATTR_FRAME_SIZE
	.align		4
.L_5:
        /*0018*/ 	.byte	0x04, 0x11
        /*001a*/ 	.short	(.L_7 - .L_6)
	.align		4
.L_6:
        /*001c*/ 	.word	index@(triton_poi_fused__native_batch_norm_legit_no_training_convolution_relu_21)
        /*0020*/ 	.word	0x00000000


	//----- nvinfo : EIATTR_MIN_STACK_SIZE
	.align		4
.L_7:
        /*0024*/ 	.byte	0x04, 0x12
        /*0026*/ 	.short	(.L_9 - .L_8)
	.align		4
.L_8:
        /*0028*/ 	.word	index@(triton_poi_fused__native_batch_norm_legit_no_training_convolution_relu_21)
        /*002c*/ 	.word	0x00000000
.L_9:


//--------------------- .nv.info.triton_poi_fused__native_batch_norm_legit_no_training_convolution_relu_21 --------------------------
	.section	.nv.info.triton_poi_fused__native_batch_norm_legit_no_training_convolution_relu_21,"",@"SHT_CUDA_INFO"
	.sectionflags	@""
	.align	4


	//----- nvinfo : EIATTR_CUDA_API_VERSION
	.align		4
        /*0000*/ 	.byte	0x04, 0x37
        /*0002*/ 	.short	(.L_11 - .L_10)
.L_10:
        /*0004*/ 	.word	0x0000007c


	//----- nvinfo : EIATTR_KPARAM_INFO
	.align		4
.L_11:
        /*0008*/ 	.byte	0x04, 0x17
        /*000a*/ 	.short	(.L_13 - .L_12)
.L_12:
        /*000c*/ 	.word	0x00000000
        /*0010*/ 	.short	0x0007
        /*0012*/ 	.short	0x0038
        /*0014*/ 	.byte	0x00, 0xf0, 0x11, 0x00


	//----- nvinfo : EIATTR_KPARAM_INFO
	.align		4
.L_13:
        /*0018*/ 	.byte	0x04, 0x17
        /*001a*/ 	.short	(.L_15 - .L_14)
.L_14:
        /*001c*/ 	.word	0x00000000
        /*0020*/ 	.short	0x0006
        /*0022*/ 	.short	0x0030
        /*0024*/ 	.byte	0x00, 0xf4, 0x21, 0x00


	//----- nvinfo : EIATTR_KPARAM_INFO
	.align		4
.L_15:
        /*0028*/ 	.byte	0x04, 0x17
        /*002a*/ 	.short	(.L_17 - .L_16)
.L_16:
        /*002c*/ 	.word	0x00000000
        /*0030*/ 	.short	0x0005
        /*0032*/ 	.short	0x0028
        /*0034*/ 	.byte	0x00, 0xf4, 0x21, 0x00


	//----- nvinfo : EIATTR_KPARAM_INFO
	.align		4
.L_17:
        /*0038*/ 	.byte	0x04, 0x17
        /*003a*/ 	.short	(.L_19 - .L_18)
.L_18:
        /*003c*/ 	.word	0x00000000
        /*0040*/ 	.short	0x0004
        /*0042*/ 	.short	0x0020
        /*0044*/ 	.byte	0x00, 0xf4, 0x21, 0x00


	//----- nvinfo : EIATTR_KPARAM_INFO
	.align		4
.L_19:
        /*0048*/ 	.byte	0x04, 0x17
        /*004a*/ 	.short	(.L_21 - .L_20)
.L_20:
        /*004c*/ 	.word	0x00000000
        /*0050*/ 	.short	0x0003
        /*0052*/ 	.short	0x0018
        /*0054*/ 	.byte	0x00, 0xf4, 0x21, 0x00


	//----- nvinfo : EIATTR_KPARAM_INFO
	.align		4
.L_21:
        /*0058*/ 	.byte	0x04, 0x17
        /*005a*/ 	.short	(.L_23 - .L_22)
.L_22:
        /*005c*/ 	.word	0x00000000
        /*0060*/ 	.short	0x0002
        /*0062*/ 	.short	0x0010
        /*0064*/ 	.byte	0x00, 0xf4, 0x21, 0x00


	//----- nvinfo : EIATTR_KPARAM_INFO
	.align		4
.L_23:
        /*0068*/ 	.byte	0x04, 0x17
        /*006a*/ 	.short	(.L_25 - .L_24)
.L_24:
        /*006c*/ 	.word	0x00000000
        /*0070*/ 	.short	0x0001
        /*0072*/ 	.short	0x0008
        /*0074*/ 	.byte	0x00, 0xf4, 0x21, 0x00


	//----- nvinfo : EIATTR_KPARAM_INFO
	.align		4
.L_25:
        /*0078*/ 	.byte	0x04, 0x17
        /*007a*/ 	.short	(.L_27 - .L_26)
.L_26:
        /*007c*/ 	.word	0x00000000
        /*0080*/ 	.short	0x0000
        /*0082*/ 	.short	0x0000
        /*0084*/ 	.byte	0x00, 0xf4, 0x21, 0x00


	//----- nvinfo : EIATTR_SPARSE_MMA_MASK
	.align		4
.L_27:
        /*0088*/ 	.byte	0x03, 0x50
        /*008a*/ 	.short	0x0000


	//----- nvinfo : EIATTR_MAXREG_COUNT
	.align		4
        /*008c*/ 	.byte	0x03, 0x1b
        /*008e*/ 	.short	0x00ff


	//----- nvinfo : EIATTR_EXIT_INSTR_OFFSETS
	.align		4
        /*0090*/ 	.byte	0x04, 0x1c
        /*0092*/ 	.short	(.L_29 - .L_28)


	//   ....[0]....
.L_28:
        /*0094*/ 	.word	0x00000430


	//----- nvinfo : EIATTR_REQNTID
	.align		4
.L_29:
        /*0098*/ 	.byte	0x04, 0x10
        /*009a*/ 	.short	(.L_31 - .L_30)
.L_30:
        /*009c*/ 	.word	0x00000100
        /*00a0*/ 	.word	0x00000001
        /*00a4*/ 	.word	0x00000001


	//----- nvinfo : EIATTR_CBANK_PARAM_SIZE
	.align		4
.L_31:
        /*00a8*/ 	.byte	0x03, 0x19
        /*00aa*/ 	.short	0x003c


	//----- nvinfo : EIATTR_PARAM_CBANK
	.align		4
        /*00ac*/ 	.byte	0x04, 0x0a
        /*00ae*/ 	.short	(.L_33 - .L_32)
	.align		4
.L_32:
        /*00b0*/ 	.word	index@(.nv.constant0.triton_poi_fused__native_batch_norm_legit_no_training_convolution_relu_21)
        /*00b4*/ 	.short	0x0210
        /*00b6*/ 	.short	0x003c


	//----- nvinfo : EIATTR_SW_WAR
	.align		4
.L_33:
        /*00b8*/ 	.byte	0x04, 0x36
        /*00ba*/ 	.short	(.L_35 - .L_34)
.L_34:
        /*00bc*/ 	.word	0x00000008
.L_35:


//--------------------- .nv.callgraph             --------------------------
	.section	.nv.callgraph,"",@"SHT_CUDA_CALLGRAPH"
	.align	4
	.sectionentsize	8
	.align		4
        /*0000*/ 	.word	0x00000000
	.align		4
        /*0004*/ 	.word	0xffffffff
	.align		4
        /*0008*/ 	.word	0x00000000
	.align		4
        /*000c*/ 	.word	0xfffffffe
	.align		4
        /*0010*/ 	.word	0x00000000
	.align		4
        /*0014*/ 	.word	0xfffffffd
	.align		4
        /*0018*/ 	.word	0x00000000
	.align		4
        /*001c*/ 	.word	0xfffffffc


//--------------------- .nv.constant4             --------------------------
	.section	.nv.constant4,"a",@progbits
	.align	8
	.align		8
.nv.constant4:
        /*0000*/ 	.dword	_$_str
	.align		8
        /*0008*/ 	.dword	_$_str_$_2


//--------------------- .text.triton_poi_fused__native_batch_norm_legit_no_training_convolution_relu_21 --------------------------
	.section	.text.triton_poi_fused__native_batch_norm_legit_no_training_convolution_relu_21,"ax",@progbits
	.align	128
        .global         triton_poi_fused__native_batch_norm_legit_no_training_convolution_relu_21
        .type           triton_poi_fused__native_batch_norm_legit_no_training_convolution_relu_21,@function
        .size           triton_poi_fused__native_batch_norm_legit_no_training_convolution_relu_21,(.L_x_1 - triton_poi_fused__native_batch_norm_legit_no_training_convolution_relu_21)
        .other          triton_poi_fused__native_batch_norm_legit_no_training_convolution_relu_21,@"STO_CUDA_ENTRY STV_DEFAULT"
triton_poi_fused__native_batch_norm_legit_no_training_convolution_relu_21:
.text.triton_poi_fused__native_batch_norm_legit_no_training_convolution_relu_21:
[----:B------:R-:W-:Y:S01]  /*0000*/  LDC R1, c[0x0][0x28] ;  /* 0x00000a00ff017b82 */ /* 0x000fe20000000800 */
[----:B------:R-:W1:Y:S07]  /*0010*/  S2R R0, SR_TID.X ;  /* 0x0000000000007919 */ /* 0x000e6e0000002100 */
[----:B------:R-:W2:Y:S01]  /*0020*/  LDC.64 R6, c[0x0][0x228] ;  /* 0x00008a00ff067b82 */ /* 0x000ea20000000a00 */
[----:B------:R-:W-:Y:S01]  /*0030*/  ULDC.64 UR4, c[0x0][0x208] ;  /* 0x0000820000047ab9 */ /* 0x000fe20000000a00 */
[----:B------:R-:W3:Y:S06]  /*0040*/  S2R R5, SR_CTAID.X ;  /* 0x0000000000057919 */ /* 0x000eec0000002500 */
[----:B------:R-:W4:Y:S08]  /*0050*/  LDC.64 R12, c[0x0][0x218] ;  /* 0x00008600ff0c7b82 */ /* 0x000f300000000a00 */
[----:B------:R-:W5:Y:S08]  /*0060*/  LDC.64 R14, c[0x0][0x220] ;  /* 0x00008800ff0e7b82 */ /* 0x000f700000000a00 */
[----:B------:R-:W5:Y:S01]  /*0070*/  LDC.64 R10, c[0x0][0x238] ;  /* 0x00008e00ff0a7b82 */ /* 0x000f620000000a00 */
[----:B-1----:R-:W-:-:S07]  /*0080*/  SHF.L.U32 R0, R0, 0x1, RZ ;  /* 0x0000000100007819 */ /* 0x002fce00000006ff */
[----:B------:R-:W1:Y:S01]  /*0090*/  LDC.64 R16, c[0x0][0x230] ;  /* 0x00008c00ff107b82 */ /* 0x000e620000000a00 */
[----:B---3--:R-:W-:Y:S02]  /*00a0*/  SHF.R.S32.HI R3, RZ, 0x16, R5 ;  /* 0x00000016ff037819 */ /* 0x008fe40000011405 */
[----:B------:R-:W-:Y:S02]  /*00b0*/  LOP3.LUT R0, R0, 0x1fe, RZ, 0xc0, !PT ;  /* 0x000001fe00007812 */ /* 0x000fe400078ec0ff */
[----:B------:R-:W-:Y:S02]  /*00c0*/  SGXT R3, R3, 0x1 ;  /* 0x000000010303781a */ /* 0x000fe40000000200 */
[----:B------:R-:W-:-:S04]  /*00d0*/  LEA R0, R5, R0, 0x9 ;  /* 0x0000000005007211 */ /* 0x000fc800078e48ff */
[----:B------:R-:W-:-:S04]  /*00e0*/  LEA.HI R3, R3, R0, RZ, 0x9 ;  /* 0x0000000003037211 */ /* 0x000fc800078f48ff */
[----:B------:R-:W-:-:S04]  /*00f0*/  LOP3.LUT R3, R3, 0xfffffe00, RZ, 0xc0, !PT ;  /* 0xfffffe0003037812 */ /* 0x000fc800078ec0ff */
[----:B------:R-:W-:Y:S02]  /*0100*/  IADD3 R8, R0, -R3, RZ ;  /* 0x8000000300087210 */ /* 0x000fe40007ffe0ff */
[----:B------:R-:W3:Y:S03]  /*0110*/  LDC.64 R2, c[0x0][0x210] ;  /* 0x00008400ff027b82 */ /* 0x000ee60000000a00 */
[----:B--2---:R-:W-:-:S06]  /*0120*/  IMAD.WIDE R6, R8, 0x4, R6 ;  /* 0x0000000408067825 */ /* 0x004fcc00078e0206 */
[----:B------:R-:W2:Y:S01]  /*0130*/  LDG.E.EL.64 R6, desc[UR4][R6.64] ;  /* 0x0000000406067981 */ /* 0x000ea2000c2e1b00 */
[----:B----4-:R-:W-:-:S04]  /*0140*/  IMAD.WIDE R12, R8, 0x4, R12 ;  /* 0x00000004080c7825 */ /* 0x010fc800078e020c */
[C---:B-----5:R-:W-:Y:S02]  /*0150*/  IMAD.WIDE R14, R8.reuse, 0x4, R14 ;  /* 0x00000004080e7825 */ /* 0x060fe400078e020e */
[----:B------:R-:W4:Y:S02]  /*0160*/  LDG.E.EL.64 R12, desc[UR4][R12.64] ;  /* 0x000000040c0c7981 */ /* 0x000f24000c2e1b00 */
[----:B0-----:R-:W-:Y:S02]  /*0170*/  IMAD.WIDE R10, R8, 0x4, R10 ;  /* 0x00000004080a7825 */ /* 0x001fe400078e020a */
[----:B------:R-:W5:Y:S02]  /*0180*/  LDG.E.EL.64 R14, desc[UR4][R14.64] ;  /* 0x000000040e0e7981 */ /* 0x000f64000c2e1b00 */
[----:B---3--:R-:W-:Y:S02]  /*0190*/  IMAD.WIDE R2, R0, 0x4, R2 ;  /* 0x0000000400027825 */ /* 0x008fe400078e0202 */
[----:B------:R-:W3:Y:S04]  /*01a0*/  LDG.E.EL.64 R10, desc[UR4][R10.64] ;  /* 0x000000040a0a7981 */ /* 0x000ee8000c2e1b00 */
[----:B------:R-:W4:Y:S01]  /*01b0*/  LDG.E.64 R4, desc[UR4][R2.64] ;  /* 0x0000000402047981 */ /* 0x000f22000c1e1b00 */
[----:B-1----:R-:W-:-:S05]  /*01c0*/  IMAD.WIDE R16, R8, 0x4, R16 ;  /* 0x0000000408107825 */ /* 0x002fca00078e0210 */
[----:B------:R0:W3:Y:S02]  /*01d0*/  LDG.E.EL.64 R8, desc[UR4][R16.64] ;  /* 0x0000000410087981 */ /* 0x0000e4000c2e1b00 */
[----:B0-----:R-:W-:Y:S01]  /*01e0*/  HFMA2.MMA R16, -RZ, RZ, 1.625, 0 ;  /* 0x3e800000ff107435 */ /* 0x001fe200000001ff */
[----:B--2---:R-:W-:Y:S01]  /*01f0*/  FADD R6, R6, 9.9999997473787516356e-06 ;  /* 0x3727c5ac06067421 */ /* 0x004fe20000000000 */
[----:B------:R-:W-:-:S03]  /*0200*/  FADD R7, R7, 9.9999997473787516356e-06 ;  /* 0x3727c5ac07077421 */ /* 0x000fc60000000000 */
[----:B------:R-:W0:Y:S08]  /*0210*/  MUFU.SQRT R18, R6 ;  /* 0x0000000600127308 */ /* 0x000e300000002000 */
[----:B------:R1:W2:Y:S01]  /*0220*/  MUFU.SQRT R19, R7 ;  /* 0x0000000700137308 */ /* 0x0002a20000002000 */
[C---:B0-----:R-:W-:Y:S02]  /*0230*/  FSETP.GT.AND P0, PT, R18.reuse, 8.50705917302346158658e+37, PT ;  /* 0x7e8000001200780b */ /* 0x041fe40003f04000 */
[----:B------:R-:W-:Y:S01]  /*0240*/  FSETP.GEU.AND P2, PT, R18, 1.175494350822287508e-38, PT ;  /* 0x008000001200780b */ /* 0x000fe20003f4e000 */
[----:B-1----:R-:W0:Y:S01]  /*0250*/  LDC.64 R6, c[0x0][0x240] ;  /* 0x00009000ff067b82 */ /* 0x002e220000000a00 */
[----:B--2---:R-:W-:-:S02]  /*0260*/  FSETP.GT.AND P1, PT, R19, 8.50705917302346158658e+37, PT ;  /* 0x7e8000001300780b */ /* 0x004fc40003f24000 */
[----:B------:R-:W-:-:S07]  /*0270*/  FSETP.GEU.AND P3, PT, R19, 1.175494350822287508e-38, PT ;  /* 0x008000001300780b */ /* 0x000fce0003f6e000 */
[----:B------:R-:W-:-:S04]  /*0280*/  @P0 FMUL R18, R18, 0.25 ;  /* 0x3e80000012120820 */ /* 0x000fc80000400000 */
[----:B------:R-:W-:Y:S01]  /*0290*/  @!P2 FMUL R18, R18, 16777216 ;  /* 0x4b8000001212a820 */ /* 0x000fe20000400000 */
[----:B------:R-:W-:-:S04]  /*02a0*/  @P1 FMUL R19, R19, 0.25 ;  /* 0x3e80000013131820 */ /* 0x000fc80000400000 */
[----:B------:R-:W-:Y:S01]  /*02b0*/  @!P3 FMUL R19, R19, 16777216 ;  /* 0x4b8000001313b820 */ /* 0x000fe20000400000 */
[----:B------:R-:W1:Y:S01]  /*02c0*/  MUFU.RCP R18, R18 ;  /* 0x0000001200127308 */ /* 0x000e620000001000 */
[----:B------:R-:W-:-:S07]  /*02d0*/  FSEL R17, R16, 1, P0 ;  /* 0x3f80000010117808 */ /* 0x000fce0000000000 */
[----:B------:R-:W2:Y:S01]  /*02e0*/  MUFU.RCP R19, R19 ;  /* 0x0000001300137308 */ /* 0x000ea20000001000 */
[----:B------:R-:W-:Y:S01]  /*02f0*/  FSEL R16, R16, 1, P1 ;  /* 0x3f80000010107808 */ /* 0x000fe20000800000 */
[----:B------:R-:W-:Y:S01]  /*0300*/  @!P2 FMUL R17, R17, 16777216 ;  /* 0x4b8000001111a820 */ /* 0x000fe20000400000 */
[----:B----4-:R-:W-:Y:S01]  /*0310*/  FADD R4, R4, R12 ;  /* 0x0000000c04047221 */ /* 0x010fe20000000000 */
[----:B------:R-:W-:Y:S02]  /*0320*/  FADD R5, R5, R13 ;  /* 0x0000000d05057221 */ /* 0x000fe40000000000 */
[----:B------:R-:W-:Y:S01]  /*0330*/  @!P3 FMUL R16, R16, 16777216 ;  /* 0x4b8000001010b820 */ /* 0x000fe20000400000 */
[----:B-1----:R-:W-:Y:S01]  /*0340*/  FMUL R17, R18, R17 ;  /* 0x0000001112117220 */ /* 0x002fe20000400000 */
[----:B-----5:R-:W-:Y:S01]  /*0350*/  FADD R14, -R14, R4 ;  /* 0x000000040e0e7221 */ /* 0x020fe20000000100 */
[----:B------:R-:W-:Y:S01]  /*0360*/  FADD R15, -R15, R5 ;  /* 0x000000050f0f7221 */ /* 0x000fe20000000100 */
[----:B--2---:R-:W-:-:S02]  /*0370*/  FMUL R16, R19, R16 ;  /* 0x0000001013107220 */ /* 0x004fc40000400000 */
[----:B------:R-:W-:Y:S02]  /*0380*/  FMUL R17, R14, R17 ;  /* 0x000000110e117220 */ /* 0x000fe40000400000 */
[----:B------:R-:W-:Y:S02]  /*0390*/  FMUL R16, R15, R16 ;  /* 0x000000100f107220 */ /* 0x000fe40000400000 */
[----:B---3--:R-:W-:Y:S02]  /*03a0*/  FFMA R8, R8, R17, R10 ;  /* 0x0000001108087223 */ /* 0x008fe4000000000a */
[----:B------:R-:W-:-:S03]  /*03b0*/  FFMA R9, R9, R16, R11 ;  /* 0x0000001009097223 */ /* 0x000fc6000000000b */
[----:B------:R-:W-:Y:S02]  /*03c0*/  FSETP.GEU.AND P0, PT, R8, RZ, PT ;  /* 0x000000ff0800720b */ /* 0x000fe40003f0e000 */
[C---:B------:R-:W-:Y:S01]  /*03d0*/  FSETP.GEU.AND P1, PT, R9.reuse, RZ, PT ;  /* 0x000000ff0900720b */ /* 0x040fe20003f2e000 */
[----:B0-----:R-:W-:Y:S01]  /*03e0*/  IMAD.WIDE R6, R0, 0x4, R6 ;  /* 0x0000000400067825 */ /* 0x001fe200078e0206 */
[----:B------:R-:W-:Y:S02]  /*03f0*/  FSEL R8, R8, RZ, P0 ;  /* 0x000000ff08087208 */ /* 0x000fe40000000000 */
[----:B------:R-:W-:Y:S01]  /*0400*/  FSEL R9, R9, RZ, P1 ;  /* 0x000000ff09097208 */ /* 0x000fe20000800000 */
[----:B------:R-:W-:Y:S04]  /*0410*/  STG.E.64 desc[UR4][R2.64], R4 ;  /* 0x0000000402007986 */ /* 0x000fe8000c101b04 */
[----:B------:R-:W-:Y:S01]  /*0420*/  STG.E.64 desc[UR4][R6.64], R8 ;  /* 0x0000000806007986 */ /* 0x000fe2000c101b04 */
[----:B------:R-:W-:Y:S05]  /*0430*/  EXIT ;  /* 0x000000000000794d */ /* 0x000fea0003800000 */
.L_x_0:
[----:B------:R-:W-:-:S00]  /*0440*/  BRA `(.L_x_0) ;  /* 0xfffffffc00fc7947 */ /* 0x000fc0000383ffff */
[----:B------:R-:W-:-:S00]  /*0450*/  NOP ;  /* 0x0000000000007918 */ /* 0x000fc00000000000 */
        /* <DEDUP_REMOVED lines=10> */
.L_x_1:


//--------------------- .nv.global.init           --------------------------
	.section	.nv.global.init,"aw",@progbits
.nv.global.init:
	.type		_$_str,@object
	.size		_$_str,(_$_str_$_2 - _$_str)
_$_str:
        /*0000*/ 	.byte	0x5f, 0x5f, 0x43, 0x55, 0x44, 0x41, 0x5f, 0x46, 0x54, 0x5a, 0x00
	.type		_$_str_$_2,@object
	.size		_$_str_$_2,(.L_1 - _$_str_$_2)
_$_str_$_2:
        /*000b*/ 	.byte	0x5f, 0x5f, 0x43, 0x55, 0x44, 0x41, 0x5f, 0x50, 0x52, 0x45, 0x43, 0x5f, 0x53, 0x51, 0x52, 0x54
        /*001b*/ 	.byte	0x00
.L_1:


//--------------------- .nv.constant0.triton_poi_fused__native_batch_norm_legit_no_training_convolution_relu_21 --------------------------
	.section	.nv.constant0.triton_poi_fused__native_batch_norm_legit_no_training_convolution_relu_21,"a",@progbits
	.sectionflags	@""
	.align	4
.nv.constant0.triton_poi_fused__native_batch_norm_legit_no_training_convolution_relu_21:
	.zero		588
